//
// Generated by NVIDIA NVVM Compiler
//
// Compiler Build ID: CL-36424714
// Cuda compilation tools, release 13.0, V13.0.88
// Based on NVVM 20.0.0
//

.version 9.0
.target sm_100
.address_size 64

	// .globl	stencil3

.visible .entry stencil3(
	.param .u64 .ptr .align 1 stencil3_param_0,
	.param .u64 .ptr .align 1 stencil3_param_1,
	.param .f32 stencil3_param_2,
	.param .f32 stencil3_param_3,
	.param .f32 stencil3_param_4,
	.param .f32 stencil3_param_5,
	.param .f32 stencil3_param_6,
	.param .f32 stencil3_param_7,
	.param .f32 stencil3_param_8,
	.param .u32 stencil3_param_9,
	.param .u32 stencil3_param_10,
	.param .u32 stencil3_param_11,
	.param .u32 stencil3_param_12,
	.param .u32 stencil3_param_13,
	.param .u32 stencil3_param_14
)
{
	.reg .pred 	%p<12>;
	.reg .b32 	%r<84>;
	.reg .b32 	%f<60>;
	.reg .b64 	%rd<52>;

	ld.param.u64 	%rd3, [stencil3_param_0];
	ld.param.u64 	%rd4, [stencil3_param_1];
	ld.param.f32 	%f1, [stencil3_param_2];
	ld.param.f32 	%f2, [stencil3_param_7];
	ld.param.f32 	%f3, [stencil3_param_8];
	ld.param.u32 	%r19, [stencil3_param_12];
	ld.param.u32 	%r20, [stencil3_param_13];
	ld.param.u32 	%r22, [stencil3_param_14];
	cvta.to.global.u64 	%rd1, %rd3;
	cvta.to.global.u64 	%rd2, %rd4;
	mov.u32 	%r23, %ctaid.x;
	mov.u32 	%r24, %ntid.x;
	mov.u32 	%r25, %tid.x;
	mad.lo.s32 	%r1, %r23, %r24, %r25;
	mov.u32 	%r26, %ctaid.y;
	mov.u32 	%r27, %ntid.y;
	mov.u32 	%r28, %tid.y;
	mad.lo.s32 	%r29, %r26, %r27, %r28;
	setp.ge.s32 	%p1, %r1, %r20;
	setp.ge.s32 	%p2, %r29, %r22;
	or.pred  	%p3, %p1, %p2;
	setp.lt.s32 	%p4, %r19, 1;
	or.pred  	%p5, %p3, %p4;
	@%p5 bra 	$L__BB0_9;
	mul.lo.s32 	%r3, %r22, %r20;
	mad.lo.s32 	%r4, %r22, %r1, %r29;
	add.s32 	%r5, %r19, -1;
	and.b32  	%r6, %r19, 3;
	setp.lt.u32 	%p6, %r19, 4;
	mov.b32 	%r83, 0;
	@%p6 bra 	$L__BB0_4;
	and.b32  	%r83, %r19, 2147483644;
	neg.s32 	%r81, %r83;
	shl.b32 	%r9, %r3, 2;
	mov.b32 	%r80, 2;
	mul.wide.s32 	%rd12, %r3, 4;
	mov.u32 	%r79, %r4;
$L__BB0_3:
	.pragma "nounroll";
	add.s32 	%r32, %r80, -2;
	mul.wide.s32 	%rd5, %r79, 4;
	add.s64 	%rd6, %rd2, %rd5;
	ld.global.f32 	%f4, [%rd6];
	max.s32 	%r33, %r32, 1;
	min.u32 	%r34, %r33, %r19;
	add.s32 	%r35, %r34, -1;
	mad.lo.s32 	%r36, %r3, %r35, %r4;
	mul.wide.s32 	%rd7, %r36, 4;
	add.s64 	%rd8, %rd2, %rd7;
	ld.global.f32 	%f5, [%rd8];
	mul.f32 	%f6, %f2, %f5;
	fma.rn.f32 	%f7, %f1, %f4, %f6;
	add.s32 	%r37, %r80, -1;
	min.s32 	%r38, %r37, %r5;
	mad.lo.s32 	%r39, %r3, %r38, %r4;
	mul.wide.s32 	%rd9, %r39, 4;
	add.s64 	%rd10, %rd2, %rd9;
	ld.global.f32 	%f8, [%rd10];
	fma.rn.f32 	%f9, %f3, %f8, %f7;
	add.s64 	%rd11, %rd1, %rd5;
	ld.global.f32 	%f10, [%rd11];
	add.f32 	%f11, %f10, %f9;
	st.global.f32 	[%rd11], %f11;
	add.s64 	%rd13, %rd6, %rd12;
	ld.global.f32 	%f12, [%rd13];
	min.s32 	%r40, %r37, %r19;
	add.s32 	%r41, %r40, -1;
	mad.lo.s32 	%r42, %r3, %r41, %r4;
	mul.wide.s32 	%rd14, %r42, 4;
	add.s64 	%rd15, %rd2, %rd14;
	ld.global.f32 	%f13, [%rd15];
	mul.f32 	%f14, %f2, %f13;
	fma.rn.f32 	%f15, %f1, %f12, %f14;
	add.s32 	%r43, %r80, 2;
	min.s32 	%r44, %r80, %r5;
	mad.lo.s32 	%r45, %r3, %r44, %r4;
	mul.wide.s32 	%rd16, %r45, 4;
	add.s64 	%rd17, %rd2, %rd16;
	ld.global.f32 	%f16, [%rd17];
	fma.rn.f32 	%f17, %f3, %f16, %f15;
	add.s64 	%rd18, %rd11, %rd12;
	ld.global.f32 	%f18, [%rd18];
	add.f32 	%f19, %f18, %f17;
	st.global.f32 	[%rd18], %f19;
	add.s64 	%rd19, %rd13, %rd12;
	ld.global.f32 	%f20, [%rd19];
	min.s32 	%r46, %r80, %r19;
	add.s32 	%r47, %r46, -1;
	mad.lo.s32 	%r48, %r3, %r47, %r4;
	mul.wide.s32 	%rd20, %r48, 4;
	add.s64 	%rd21, %rd2, %rd20;
	ld.global.f32 	%f21, [%rd21];
	mul.f32 	%f22, %f2, %f21;
	fma.rn.f32 	%f23, %f1, %f20, %f22;
	add.s32 	%r49, %r80, 1;
	min.s32 	%r50, %r49, %r5;
	mad.lo.s32 	%r51, %r3, %r50, %r4;
	mul.wide.s32 	%rd22, %r51, 4;
	add.s64 	%rd23, %rd2, %rd22;
	ld.global.f32 	%f24, [%rd23];
	fma.rn.f32 	%f25, %f3, %f24, %f23;
	add.s64 	%rd24, %rd18, %rd12;
	ld.global.f32 	%f26, [%rd24];
	add.f32 	%f27, %f26, %f25;
	st.global.f32 	[%rd24], %f27;
	add.s64 	%rd25, %rd19, %rd12;
	ld.global.f32 	%f28, [%rd25];
	min.s32 	%r52, %r49, %r19;
	add.s32 	%r53, %r52, -1;
	mad.lo.s32 	%r54, %r3, %r53, %r4;
	mul.wide.s32 	%rd26, %r54, 4;
	add.s64 	%rd27, %rd2, %rd26;
	ld.global.f32 	%f29, [%rd27];
	mul.f32 	%f30, %f2, %f29;
	fma.rn.f32 	%f31, %f1, %f28, %f30;
	min.s32 	%r55, %r43, %r5;
	mad.lo.s32 	%r56, %r3, %r55, %r4;
	mul.wide.s32 	%rd28, %r56, 4;
	add.s64 	%rd29, %rd2, %rd28;
	ld.global.f32 	%f32, [%rd29];
	fma.rn.f32 	%f33, %f3, %f32, %f31;
	add.s64 	%rd30, %rd24, %rd12;
	ld.global.f32 	%f34, [%rd30];
	add.f32 	%f35, %f34, %f33;
	st.global.f32 	[%rd30], %f35;
	add.s32 	%r81, %r81, 4;
	add.s32 	%r80, %r80, 4;
	add.s32 	%r79, %r79, %r9;
	setp.ne.s32 	%p7, %r81, 0;
	@%p7 bra 	$L__BB0_3;
$L__BB0_4:
	setp.eq.s32 	%p8, %r6, 0;
	@%p8 bra 	$L__BB0_9;
	setp.eq.s32 	%p9, %r6, 1;
	@%p9 bra 	$L__BB0_7;
	mad.lo.s32 	%r57, %r3, %r83, %r4;
	mul.wide.s32 	%rd31, %r57, 4;
	add.s64 	%rd32, %rd2, %rd31;
	ld.global.f32 	%f36, [%rd32];
	max.s32 	%r58, %r83, 1;
	min.u32 	%r59, %r58, %r19;
	add.s32 	%r60, %r59, -1;
	mad.lo.s32 	%r61, %r3, %r60, %r4;
	mul.wide.s32 	%rd33, %r61, 4;
	add.s64 	%rd34, %rd2, %rd33;
	ld.global.f32 	%f37, [%rd34];
	mul.f32 	%f38, %f2, %f37;
	fma.rn.f32 	%f39, %f1, %f36, %f38;
	add.s32 	%r62, %r83, 1;
	min.s32 	%r63, %r62, %r5;
	mad.lo.s32 	%r64, %r3, %r63, %r4;
	mul.wide.s32 	%rd35, %r64, 4;
	add.s64 	%rd36, %rd2, %rd35;
	ld.global.f32 	%f40, [%rd36];
	fma.rn.f32 	%f41, %f3, %f40, %f39;
	add.s64 	%rd37, %rd1, %rd31;
	ld.global.f32 	%f42, [%rd37];
	add.f32 	%f43, %f42, %f41;
	st.global.f32 	[%rd37], %f43;
	mul.wide.s32 	%rd38, %r3, 4;
	add.s64 	%rd39, %rd32, %rd38;
	ld.global.f32 	%f44, [%rd39];
	min.s32 	%r65, %r62, %r19;
	add.s32 	%r66, %r65, -1;
	mad.lo.s32 	%r67, %r3, %r66, %r4;
	mul.wide.s32 	%rd40, %r67, 4;
	add.s64 	%rd41, %rd2, %rd40;
	ld.global.f32 	%f45, [%rd41];
	mul.f32 	%f46, %f2, %f45;
	fma.rn.f32 	%f47, %f1, %f44, %f46;
	add.s32 	%r83, %r83, 2;
	min.s32 	%r68, %r83, %r5;
	mad.lo.s32 	%r69, %r3, %r68, %r4;
	mul.wide.s32 	%rd42, %r69, 4;
	add.s64 	%rd43, %rd2, %rd42;
	ld.global.f32 	%f48, [%rd43];
	fma.rn.f32 	%f49, %f3, %f48, %f47;
	add.s64 	%rd44, %rd37, %rd38;
	ld.global.f32 	%f50, [%rd44];
	add.f32 	%f51, %f50, %f49;
	st.global.f32 	[%rd44], %f51;
$L__BB0_7:
	and.b32  	%r70, %r19, 1;
	setp.eq.b32 	%p10, %r70, 1;
	not.pred 	%p11, %p10;
	@%p11 bra 	$L__BB0_9;
	mad.lo.s32 	%r71, %r3, %r83, %r4;
	mul.wide.s32 	%rd45, %r71, 4;
	add.s64 	%rd46, %rd2, %rd45;
	ld.global.f32 	%f52, [%rd46];
	max.s32 	%r72, %r83, 1;
	min.u32 	%r73, %r72, %r19;
	add.s32 	%r74, %r73, -1;
	mad.lo.s32 	%r75, %r3, %r74, %r4;
	mul.wide.s32 	%rd47, %r75, 4;
	add.s64 	%rd48, %rd2, %rd47;
	ld.global.f32 	%f53, [%rd48];
	mul.f32 	%f54, %f2, %f53;
	fma.rn.f32 	%f55, %f1, %f52, %f54;
	add.s32 	%r76, %r83, 1;
	min.s32 	%r77, %r76, %r5;
	mad.lo.s32 	%r78, %r3, %r77, %r4;
	mul.wide.s32 	%rd49, %r78, 4;
	add.s64 	%rd50, %rd2, %rd49;
	ld.global.f32 	%f56, [%rd50];
	fma.rn.f32 	%f57, %f3, %f56, %f55;
	add.s64 	%rd51, %rd1, %rd45;
	ld.global.f32 	%f58, [%rd51];
	add.f32 	%f59, %f58, %f57;
	st.global.f32 	[%rd51], %f59;
$L__BB0_9:
	ret;

}


// ===== COMPILED SASS (sm_100) =====

	.target	sm_100

	.elftype	@"ET_EXEC"


//--------------------- .note.nv.tkinfo           --------------------------
	.section	.note.nv.tkinfo,"",@"SHT_NOTE"
	.sectionflags	@"SHF_NOTE_NV_TKINFO"
	.tkinfo
        /*0018*/ 	.word	0x00000002
        /*0030*/ 	.string	""
        /*0030*/ 	.string	"ptxas"
        /*0030*/ 	.string	"Cuda compilation tools, release 13.0, V13.0.88"
        /*0030*/ 	.string	"Build cuda_13.0.r13.0/compiler.36424714_0"
        /*0030*/ 	.string	"-arch sm_100 -m 64 "



//--------------------- .note.nv.cuinfo           --------------------------
	.section	.note.nv.cuinfo,"",@"SHT_NOTE"
	.sectionflags	@"SHF_NOTE_NV_CUINFO"
        /*0018*/ 	.short	0x0002
        /*001a*/ 	.short	0x0064
        /*001c*/ 	.short	0x0082
	.zero		2


//--------------------- .nv.info                  --------------------------
	.section	.nv.info,"",@"SHT_CUDA_INFO"
	.align	4


	//----- nvinfo : EIATTR_REGCOUNT
	.align		4
        /*0000*/ 	.byte	0x04, 0x2f
        /*0002*/ 	.short	(.L_1 - .L_0)
	.align		4
.L_0:
        /*0004*/ 	.word	index@(stencil3)
        /*0008*/ 	.word	0x00000020


	//----- nvinfo : EIATTR_FRAME_SIZE
	.align		4
.L_1:
        /*000c*/ 	.byte	0x04, 0x11
        /*000e*/ 	.short	(.L_3 - .L_2)
	.align		4
.L_2:
        /*0010*/ 	.word	index@(stencil3)
        /*0014*/ 	.word	0x00000000


	//----- nvinfo : EIATTR_MIN_STACK_SIZE
	.align		4
.L_3:
        /*0018*/ 	.byte	0x04, 0x12
        /*001a*/ 	.short	(.L_5 - .L_4)
	.align		4
.L_4:
        /*001c*/ 	.word	index@(stencil3)
        /*0020*/ 	.word	0x00000000
.L_5:


//--------------------- .nv.compat                --------------------------
	.section	.nv.compat,"",@"SHT_CUDA_COMPAT_INFO"
	.align	4
        /*0000*/ 	.byte	0x02, 0x09, 0x00, 0x00, 0x02, 0x02, 0x01, 0x00, 0x02, 0x05, 0x05, 0x00, 0x03, 0x07, 0x01, 0x01
        /*0010*/ 	.byte	0x02, 0x03, 0x00, 0x00, 0x02, 0x06, 0x01, 0x00, 0x04, 0x0b, 0x08, 0x00, 0x09, 0x00, 0x00, 0x00
        /*0020*/ 	.byte	0x00, 0x00, 0x00, 0x00


//--------------------- .nv.info.stencil3         --------------------------
	.section	.nv.info.stencil3,"",@"SHT_CUDA_INFO"
	.sectionflags	@""
	.align	4


	//----- nvinfo : EIATTR_CUDA_API_VERSION
	.align		4
        /*0000*/ 	.byte	0x04, 0x37
        /*0002*/ 	.short	(.L_7 - .L_6)
.L_6:
        /*0004*/ 	.word	0x00000082


	//----- nvinfo : EIATTR_KPARAM_INFO
	.align		4
.L_7:
        /*0008*/ 	.byte	0x04, 0x17
        /*000a*/ 	.short	(.L_9 - .L_8)
.L_8:
        /*000c*/ 	.word	0x00000000
        /*0010*/ 	.short	0x000e
        /*0012*/ 	.short	0x0040
        /*0014*/ 	.byte	0x00, 0xf0, 0x11, 0x00


	//----- nvinfo : EIATTR_KPARAM_INFO
	.align		4
.L_9:
        /*0018*/ 	.byte	0x04, 0x17
        /*001a*/ 	.short	(.L_11 - .L_10)
.L_10:
        /*001c*/ 	.word	0x00000000
        /*0020*/ 	.short	0x000d
        /*0022*/ 	.short	0x003c
        /*0024*/ 	.byte	0x00, 0xf0, 0x11, 0x00


	//----- nvinfo : EIATTR_KPARAM_INFO
	.align		4
.L_11:
        /*0028*/ 	.byte	0x04, 0x17
        /*002a*/ 	.short	(.L_13 - .L_12)
.L_12:
        /*002c*/ 	.word	0x00000000
        /*0030*/ 	.short	0x000c
        /*0032*/ 	.short	0x0038
        /*0034*/ 	.byte	0x00, 0xf0, 0x11, 0x00


	//----- nvinfo : EIATTR_KPARAM_INFO
	.align		4
.L_13:
        /*0038*/ 	.byte	0x04, 0x17
        /*003a*/ 	.short	(.L_15 - .L_14)
.L_14:
        /*003c*/ 	.word	0x00000000
        /*0040*/ 	.short	0x000b
        /*0042*/ 	.short	0x0034
        /*0044*/ 	.byte	0x00, 0xf0, 0x11, 0x00


	//----- nvinfo : EIATTR_KPARAM_INFO
	.align		4
.L_15:
        /*0048*/ 	.byte	0x04, 0x17
        /*004a*/ 	.short	(.L_17 - .L_16)
.L_16:
        /*004c*/ 	.word	0x00000000
        /*0050*/ 	.short	0x000a
        /*0052*/ 	.short	0x0030
        /*0054*/ 	.byte	0x00, 0xf0, 0x11, 0x00


	//----- nvinfo : EIATTR_KPARAM_INFO
	.align		4
.L_17:
        /*0058*/ 	.byte	0x04, 0x17
        /*005a*/ 	.short	(.L_19 - .L_18)
.L_18:
        /*005c*/ 	.word	0x00000000
        /*0060*/ 	.short	0x0009
        /*0062*/ 	.short	0x002c
        /*0064*/ 	.byte	0x00, 0xf0, 0x11, 0x00


	//----- nvinfo : EIATTR_KPARAM_INFO
	.align		4
.L_19:
        /*0068*/ 	.byte	0x04, 0x17
        /*006a*/ 	.short	(.L_21 - .L_20)
.L_20:
        /*006c*/ 	.word	0x00000000
        /*0070*/ 	.short	0x0008
        /*0072*/ 	.short	0x0028
        /*0074*/ 	.byte	0x00, 0xf0, 0x11, 0x00


	//----- nvinfo : EIATTR_KPARAM_INFO
	.align		4
.L_21:
        /*0078*/ 	.byte	0x04, 0x17
        /*007a*/ 	.short	(.L_23 - .L_22)
.L_22:
        /*007c*/ 	.word	0x00000000
        /*0080*/ 	.short	0x0007
        /*0082*/ 	.short	0x0024
        /*0084*/ 	.byte	0x00, 0xf0, 0x11, 0x00


	//----- nvinfo : EIATTR_KPARAM_INFO
	.align		4
.L_23:
        /*0088*/ 	.byte	0x04, 0x17
        /*008a*/ 	.short	(.L_25 - .L_24)
.L_24:
        /*008c*/ 	.word	0x00000000
        /*0090*/ 	.short	0x0006
        /*0092*/ 	.short	0x0020
        /*0094*/ 	.byte	0x00, 0xf0, 0x11, 0x00


	//----- nvinfo : EIATTR_KPARAM_INFO
	.align		4
.L_25:
        /*0098*/ 	.byte	0x04, 0x17
        /*009a*/ 	.short	(.L_27 - .L_26)
.L_26:
        /*009c*/ 	.word	0x00000000
        /*00a0*/ 	.short	0x0005
        /*00a2*/ 	.short	0x001c
        /*00a4*/ 	.byte	0x00, 0xf0, 0x11, 0x00


	//----- nvinfo : EIATTR_KPARAM_INFO
	.align		4
.L_27:
        /*00a8*/ 	.byte	0x04, 0x17
        /*00aa*/ 	.short	(.L_29 - .L_28)
.L_28:
        /*00ac*/ 	.word	0x00000000
        /*00b0*/ 	.short	0x0004
        /*00b2*/ 	.short	0x0018
        /*00b4*/ 	.byte	0x00, 0xf0, 0x11, 0x00


	//----- nvinfo : EIATTR_KPARAM_INFO
	.align		4
.L_29:
        /*00b8*/ 	.byte	0x04, 0x17
        /*00ba*/ 	.short	(.L_31 - .L_30)
.L_30:
        /*00bc*/ 	.word	0x00000000
        /*00c0*/ 	.short	0x0003
        /*00c2*/ 	.short	0x0014
        /*00c4*/ 	.byte	0x00, 0xf0, 0x11, 0x00


	//----- nvinfo : EIATTR_KPARAM_INFO
	.align		4
.L_31:
        /*00c8*/ 	.byte	0x04, 0x17
        /*00ca*/ 	.short	(.L_33 - .L_32)
.L_32:
        /*00cc*/ 	.word	0x00000000
        /*00d0*/ 	.short	0x0002
        /*00d2*/ 	.short	0x0010
        /*00d4*/ 	.byte	0x00, 0xf0, 0x11, 0x00


	//----- nvinfo : EIATTR_KPARAM_INFO
	.align		4
.L_33:
        /*00d8*/ 	.byte	0x04, 0x17
        /*00da*/ 	.short	(.L_35 - .L_34)
.L_34:
        /*00dc*/ 	.word	0x00000000
        /*00e0*/ 	.short	0x0001
        /*00e2*/ 	.short	0x0008
        /*00e4*/ 	.byte	0x00, 0xf5, 0x21, 0x00


	//----- nvinfo : EIATTR_KPARAM_INFO
	.align		4
.L_35:
        /*00e8*/ 	.byte	0x04, 0x17
        /*00ea*/ 	.short	(.L_37 - .L_36)
.L_36:
        /*00ec*/ 	.word	0x00000000
        /*00f0*/ 	.short	0x0000
        /*00f2*/ 	.short	0x0000
        /*00f4*/ 	.byte	0x00, 0xf5, 0x21, 0x00


	//----- nvinfo : EIATTR_SPARSE_MMA_MASK
	.align		4
.L_37:
        /*00f8*/ 	.byte	0x03, 0x50
        /*00fa*/ 	.short	0x0000


	//----- nvinfo : EIATTR_MAXREG_COUNT
	.align		4
        /*00fc*/ 	.byte	0x03, 0x1b
        /*00fe*/ 	.short	0x00ff


	//----- nvinfo : EIATTR_MERCURY_ISA_VERSION
	.align		4
        /*0100*/ 	.byte	0x03, 0x5f
        /*0102*/ 	.short	0x0101


	//----- nvinfo : EIATTR_VRC_CTA_INIT_COUNT
	.align		4
        /*0104*/ 	.byte	0x02, 0x4a
	.zero		1
	.zero		1


	//----- nvinfo : EIATTR_EXIT_INSTR_OFFSETS
	.align		4
        /*0108*/ 	.byte	0x04, 0x1c
        /*010a*/ 	.short	(.L_39 - .L_38)


	//   ....[0]....
.L_38:
        /*010c*/ 	.word	0x000000e0


	//   ....[1]....
        /*0110*/ 	.word	0x00000730


	//   ....[2]....
        /*0114*/ 	.word	0x00000a50


	//   ....[3]....
        /*0118*/ 	.word	0x00000bf0


	//----- nvinfo : EIATTR_CBANK_PARAM_SIZE
	.align		4
.L_39:
        /*011c*/ 	.byte	0x03, 0x19
        /*011e*/ 	.short	0x0044


	//----- nvinfo : EIATTR_PARAM_CBANK
	.align		4
        /*0120*/ 	.byte	0x04, 0x0a
        /*0122*/ 	.short	(.L_41 - .L_40)
	.align		4
.L_40:
        /*0124*/ 	.word	index@(.nv.constant0.stencil3)
        /*0128*/ 	.short	0x0380
        /*012a*/ 	.short	0x0044


	//----- nvinfo : EIATTR_SW_WAR
	.align		4
.L_41:
        /*012c*/ 	.byte	0x04, 0x36
        /*012e*/ 	.short	(.L_43 - .L_42)
.L_42:
        /*0130*/ 	.word	0x00000008
.L_43:


//--------------------- .nv.callgraph             --------------------------
	.section	.nv.callgraph,"",@"SHT_CUDA_CALLGRAPH"
	.align	4
	.sectionentsize	8
	.align		4
        /*0000*/ 	.word	0x00000000
	.align		4
        /*0004*/ 	.word	0xffffffff
	.align		4
        /*0008*/ 	.word	0x00000000
	.align		4
        /*000c*/ 	.word	0xfffffffe
	.align		4
        /*0010*/ 	.word	0x00000000
	.align		4
        /*0014*/ 	.word	0xfffffffd
	.align		4
        /*0018*/ 	.word	0x00000000
	.align		4
        /*001c*/ 	.word	0xfffffffc


//--------------------- .text.stencil3            --------------------------
	.section	.text.stencil3,"ax",@progbits
	.align	128
        .global         stencil3
        .type           stencil3,@function
        .size           stencil3,(.L_x_4 - stencil3)
        .other          stencil3,@"STO_CUDA_ENTRY STV_DEFAULT"
stencil3:
.text.stencil3:
[----:B------:R-:W-:Y:S01]  /*0000*/  LDC R1, c[0x0][0x37c] ;  /* 0x0000df00ff017b82 */ /* 0x000fe20000000800 */
[----:B------:R-:W0:Y:S07]  /*0010*/  S2R R2, SR_TID.Y ;  /* 0x0000000000027919 */ /* 0x000e2e0000002200 */
[----:B------:R-:W1:Y:S01]  /*0020*/  LDC R0, c[0x0][0x360] ;  /* 0x0000d800ff007b82 */ /* 0x000e620000000800 */
[----:B------:R-:W2:Y:S01]  /*0030*/  LDCU UR6, c[0x0][0x3c0] ;  /* 0x00007800ff0677ac */ /* 0x000ea20008000800 */
[----:B------:R-:W1:Y:S06]  /*0040*/  S2R R5, SR_TID.X ;  /* 0x0000000000057919 */ /* 0x000e6c0000002100 */
[----:B------:R-:W0:Y:S08]  /*0050*/  S2UR UR5, SR_CTAID.Y ;  /* 0x00000000000579c3 */ /* 0x000e300000002600 */
[----:B------:R-:W0:Y:S08]  /*0060*/  LDC R3, c[0x0][0x364] ;  /* 0x0000d900ff037b82 */ /* 0x000e300000000800 */
[----:B------:R-:W1:Y:S08]  /*0070*/  S2UR UR4, SR_CTAID.X ;  /* 0x00000000000479c3 */ /* 0x000e700000002500 */
[----:B------:R-:W3:Y:S01]  /*0080*/  LDC.64 R6, c[0x0][0x3b8] ;  /* 0x0000ee00ff067b82 */ /* 0x000ee20000000a00 */
[----:B0-----:R-:W-:-:S05]  /*0090*/  IMAD R3, R3, UR5, R2 ;  /* 0x0000000503037c24 */ /* 0x001fca000f8e0202 */
[----:B--2---:R-:W-:Y:S01]  /*00a0*/  ISETP.GE.AND P0, PT, R3, UR6, PT ;  /* 0x0000000603007c0c */ /* 0x004fe2000bf06270 */
[----:B-1----:R-:W-:-:S05]  /*00b0*/  IMAD R0, R0, UR4, R5 ;  /* 0x0000000400007c24 */ /* 0x002fca000f8e0205 */
[----:B---3--:R-:W-:-:S04]  /*00c0*/  ISETP.GE.OR P0, PT, R0, R7, P0 ;  /* 0x000000070000720c */ /* 0x008fc80000706670 */
[----:B------:R-:W-:-:S13]  /*00d0*/  ISETP.LT.OR P0, PT, R6, 0x1, P0 ;  /* 0x000000010600780c */ /* 0x000fda0000701670 */
[----:B------:R-:W-:Y:S05]  /*00e0*/  @P0 EXIT ;  /* 0x000000000000094d */ /* 0x000fea0003800000 */
[C---:B------:R-:W-:Y:S01]  /*00f0*/  ISETP.GE.U32.AND P1, PT, R6.reuse, 0x4, PT ;  /* 0x000000040600780c */ /* 0x040fe20003f26070 */
[----:B------:R-:W0:Y:S01]  /*0100*/  LDCU.64 UR4, c[0x0][0x358] ;  /* 0x00006b00ff0477ac */ /* 0x000e220008000a00 */
[----:B------:R-:W-:Y:S01]  /*0110*/  LOP3.LUT R20, R6, 0x3, RZ, 0xc0, !PT ;  /* 0x0000000306147812 */ /* 0x000fe200078ec0ff */
[----:B------:R-:W-:Y:S02]  /*0120*/  HFMA2 R17, -RZ, RZ, 0, 0 ;  /* 0x00000000ff117431 */ /* 0x000fe400000001ff */
[----:B------:R-:W-:Y:S01]  /*0130*/  IMAD R0, R0, UR6, R3 ;  /* 0x0000000600007c24 */ /* 0x000fe2000f8e0203 */
[----:B------:R-:W-:Y:S01]  /*0140*/  IADD3 R16, PT, PT, R6, -0x1, RZ ;  /* 0xffffffff06107810 */ /* 0x000fe20007ffe0ff */
[----:B------:R-:W-:Y:S01]  /*0150*/  IMAD R7, R7, UR6, RZ ;  /* 0x0000000607077c24 */ /* 0x000fe2000f8e02ff */
[----:B------:R-:W-:-:S05]  /*0160*/  ISETP.NE.AND P0, PT, R20, RZ, PT ;  /* 0x000000ff1400720c */ /* 0x000fca0003f05270 */
[----:B------:R-:W-:Y:S08]  /*0170*/  @!P1 BRA `(.L_x_0) ;  /* 0x00000004006c9947 */ /* 0x000ff00003800000 */
[----:B------:R-:W1:Y:S01]  /*0180*/  LDC.64 R4, c[0x0][0x380] ;  /* 0x0000e000ff047b82 */ /* 0x000e620000000a00 */
[----:B------:R-:W-:Y:S01]  /*0190*/  LOP3.LUT R17, R6, 0x7ffffffc, RZ, 0xc0, !PT ;  /* 0x7ffffffc06117812 */ /* 0x000fe200078ec0ff */
[----:B------:R-:W2:Y:S01]  /*01a0*/  LDCU UR6, c[0x0][0x3a4] ;  /* 0x00007480ff0677ac */ /* 0x000ea20008000800 */
[----:B------:R-:W-:Y:S02]  /*01b0*/  MOV R21, 0x2 ;  /* 0x0000000200157802 */ /* 0x000fe40000000f00 */
[----:B------:R-:W-:Y:S01]  /*01c0*/  MOV R19, R0 ;  /* 0x0000000000137202 */ /* 0x000fe20000000f00 */
[----:B------:R-:W3:Y:S01]  /*01d0*/  LDCU UR7, c[0x0][0x390] ;  /* 0x00007200ff0777ac */ /* 0x000ee20008000800 */
[----:B------:R-:W-:Y:S01]  /*01e0*/  IADD3 R18, PT, PT, -R17, RZ, RZ ;  /* 0x000000ff11127210 */ /* 0x000fe20007ffe1ff */
[----:B------:R-:W4:Y:S01]  /*01f0*/  LDC.64 R2, c[0x0][0x388] ;  /* 0x0000e200ff027b82 */ /* 0x000f220000000a00 */
[----:B------:R-:W0:Y:S05]  /*0200*/  LDCU UR8, c[0x0][0x3a8] ;  /* 0x00007500ff0877ac */ /* 0x000e2a0008000800 */
.L_x_1:
[----:B------:R-:W-:Y:S01]  /*0210*/  MOV R8, 0x2 ;  /* 0x0000000200087802 */ /* 0x000fe20000000f00 */
[----:B----4-:R-:W-:Y:S01]  /*0220*/  IMAD.WIDE R10, R19, 0x4, R2 ;  /* 0x00000004130a7825 */ /* 0x010fe200078e0202 */
[C---:B0-----:R-:W-:Y:S02]  /*0230*/  IADD3 R23, PT, PT, R21.reuse, -0x1, RZ ;  /* 0xffffffff15177810 */ /* 0x041fe40007ffe0ff */
[----:B------:R-:W-:Y:S02]  /*0240*/  VIADDMNMX R9, R21, -R8, 0x1, !PT ;  /* 0x0000000115097446 */ /* 0x000fe40007800908 */
[----:B------:R-:W-:Y:S01]  /*0250*/  VIMNMX R8, PT, PT, R16, R23, PT ;  /* 0x0000001710087248 */ /* 0x000fe20003fe0100 */
[----:B0-----:R0:W3:Y:S01]  /*0260*/  LDG.E R22, desc[UR4][R10.64] ;  /* 0x000000040a167981 */ /* 0x0010e2000c1e1900 */
[----:B------:R-:W-:-:S04]  /*0270*/  VIMNMX.U32 R9, PT, PT, R9, R6, PT ;  /* 0x0000000609097248 */ /* 0x000fc80003fe0000 */
[----:B------:R-:W-:-:S05]  /*0280*/  IADD3 R9, PT, PT, R9, -0x1, RZ ;  /* 0xffffffff09097810 */ /* 0x000fca0007ffe0ff */
[----:B------:R-:W-:-:S04]  /*0290*/  IMAD R9, R7, R9, R0 ;  /* 0x0000000907097224 */ /* 0x000fc800078e0200 */
[----:B------:R-:W-:-:S04]  /*02a0*/  IMAD.WIDE R12, R9, 0x4, R2 ;  /* 0x00000004090c7825 */ /* 0x000fc800078e0202 */
[----:B------:R-:W-:Y:S02]  /*02b0*/  IMAD R9, R7, R8, R0 ;  /* 0x0000000807097224 */ /* 0x000fe400078e0200 */
[----:B------:R-:W2:Y:S02]  /*02c0*/  LDG.E R12, desc[UR4][R12.64] ;  /* 0x000000040c0c7981 */ /* 0x000ea4000c1e1900 */
[----:B------:R-:W-:-:S04]  /*02d0*/  IMAD.WIDE R8, R9, 0x4, R2 ;  /* 0x0000000409087825 */ /* 0x000fc800078e0202 */
[----:B-1----:R-:W-:Y:S02]  /*02e0*/  IMAD.WIDE R14, R19, 0x4, R4 ;  /* 0x00000004130e7825 */ /* 0x002fe400078e0204 */
[----:B------:R-:W4:Y:S04]  /*02f0*/  LDG.E R9, desc[UR4][R8.64] ;  /* 0x0000000408097981 */ /* 0x000f28000c1e1900 */
[----:B------:R-:W5:Y:S01]  /*0300*/  LDG.E R27, desc[UR4][R14.64] ;  /* 0x000000040e1b7981 */ /* 0x000f62000c1e1900 */
[----:B------:R-:W-:-:S04]  /*0310*/  VIMNMX R23, PT, PT, R23, R6, PT ;  /* 0x0000000617177248 */ /* 0x000fc80003fe0100 */
[----:B------:R-:W-:-:S05]  /*0320*/  IADD3 R23, PT, PT, R23, -0x1, RZ ;  /* 0xffffffff17177810 */ /* 0x000fca0007ffe0ff */
[C---:B------:R-:W-:Y:S02]  /*0330*/  IMAD R23, R7.reuse, R23, R0 ;  /* 0x0000001707177224 */ /* 0x040fe400078e0200 */
[----:B0-----:R-:W-:-:S04]  /*0340*/  IMAD.WIDE R10, R7, 0x4, R10 ;  /* 0x00000004070a7825 */ /* 0x001fc800078e020a */
[----:B--2---:R-:W-:-:S04]  /*0350*/  FMUL R25, R12, UR6 ;  /* 0x000000060c197c20 */ /* 0x004fc80008400000 */
[----:B---3--:R-:W-:-:S04]  /*0360*/  FFMA R22, R22, UR7, R25 ;  /* 0x0000000716167c23 */ /* 0x008fc80008000019 */
[----:B----4-:R-:W-:Y:S01]  /*0370*/  FFMA R22, R9, UR8, R22 ;  /* 0x0000000809167c23 */ /* 0x010fe20008000016 */
[----:B------:R-:W-:-:S03]  /*0380*/  VIMNMX R12, PT, PT, R16, R21, PT ;  /* 0x00000015100c7248 */ /* 0x000fc60003fe0100 */
[----:B-----5:R-:W-:Y:S01]  /*0390*/  FADD R27, R22, R27 ;  /* 0x0000001b161b7221 */ /* 0x020fe20000000000 */
[----:B------:R-:W-:-:S04]  /*03a0*/  IMAD.WIDE R22, R23, 0x4, R2 ;  /* 0x0000000417167825 */ /* 0x000fc800078e0202 */
[----:B------:R-:W-:Y:S01]  /*03b0*/  IMAD R13, R7, R12, R0 ;  /* 0x0000000c070d7224 */ /* 0x000fe200078e0200 */
[----:B------:R0:W-:Y:S04]  /*03c0*/  STG.E desc[UR4][R14.64], R27 ;  /* 0x0000001b0e007986 */ /* 0x0001e8000c101904 */
[----:B------:R-:W2:Y:S01]  /*03d0*/  LDG.E R22, desc[UR4][R22.64] ;  /* 0x0000000416167981 */ /* 0x000ea2000c1e1900 */
[----:B------:R-:W-:-:S03]  /*03e0*/  IMAD.WIDE R12, R13, 0x4, R2 ;  /* 0x000000040d0c7825 */ /* 0x000fc600078e0202 */
[----:B------:R1:W3:Y:S01]  /*03f0*/  LDG.E R24, desc[UR4][R10.64] ;  /* 0x000000040a187981 */ /* 0x0002e2000c1e1900 */
[----:B------:R-:W-:-:S03]  /*0400*/  IMAD.WIDE R8, R7, 0x4, R14 ;  /* 0x0000000407087825 */ /* 0x000fc600078e020e */
[----:B------:R-:W4:Y:S04]  /*0410*/  LDG.E R13, desc[UR4][R12.64] ;  /* 0x000000040c0d7981 */ /* 0x000f28000c1e1900 */
[----:B------:R-:W5:Y:S01]  /*0420*/  LDG.E R29, desc[UR4][R8.64] ;  /* 0x00000004081d7981 */ /* 0x000f62000c1e1900 */
[----:B------:R-:W-:-:S04]  /*0430*/  VIMNMX R26, PT, PT, R21, R6, PT ;  /* 0x00000006151a7248 */ /* 0x000fc80003fe0100 */
[----:B------:R-:W-:-:S05]  /*0440*/  IADD3 R26, PT, PT, R26, -0x1, RZ ;  /* 0xffffffff1a1a7810 */ /* 0x000fca0007ffe0ff */
[C---:B0-----:R-:W-:Y:S02]  /*0450*/  IMAD R15, R7.reuse, R26, R0 ;  /* 0x0000001a070f7224 */ /* 0x041fe400078e0200 */
[----:B-1----:R-:W-:-:S04]  /*0460*/  IMAD.WIDE R10, R7, 0x4, R10 ;  /* 0x00000004070a7825 */ /* 0x002fc800078e020a */
[----:B--2---:R-:W-:-:S04]  /*0470*/  FMUL R25, R22, UR6 ;  /* 0x0000000616197c20 */ /* 0x004fc80008400000 */
[----:B---3--:R-:W-:Y:S01]  /*0480*/  FFMA R24, R24, UR7, R25 ;  /* 0x0000000718187c23 */ /* 0x008fe20008000019 */
[----:B------:R-:W-:-:S03]  /*0490*/  IADD3 R25, PT, PT, R21, 0x1, RZ ;  /* 0x0000000115197810 */ /* 0x000fc60007ffe0ff */
[----:B----4-:R-:W-:Y:S01]  /*04a0*/  FFMA R24, R13, UR8, R24 ;  /* 0x000000080d187c23 */ /* 0x010fe20008000018 */
[----:B------:R-:W-:Y:S01]  /*04b0*/  VIMNMX R14, PT, PT, R16, R25, PT ;  /* 0x00000019100e7248 */ /* 0x000fe20003fe0100 */
[----:B------:R-:W-:-:S04]  /*04c0*/  IMAD.WIDE R12, R15, 0x4, R2 ;  /* 0x000000040f0c7825 */ /* 0x000fc800078e0202 */
[----:B-----5:R-:W-:Y:S01]  /*04d0*/  FADD R29, R24, R29 ;  /* 0x0000001d181d7221 */ /* 0x020fe20000000000 */
[----:B------:R-:W-:-:S04]  /*04e0*/  IMAD R15, R7, R14, R0 ;  /* 0x0000000e070f7224 */ /* 0x000fc800078e0200 */
[----:B------:R0:W-:Y:S01]  /*04f0*/  STG.E desc[UR4][R8.64], R29 ;  /* 0x0000001d08007986 */ /* 0x0001e2000c101904 */
[----:B------:R-:W-:-:S03]  /*0500*/  IMAD.WIDE R14, R15, 0x4, R2 ;  /* 0x000000040f0e7825 */ /* 0x000fc600078e0202 */
[----:B------:R-:W2:Y:S01]  /*0510*/  LDG.E R12, desc[UR4][R12.64] ;  /* 0x000000040c0c7981 */ /* 0x000ea2000c1e1900 */
[----:B------:R-:W-:-:S03]  /*0520*/  IMAD.WIDE R22, R7, 0x4, R8 ;  /* 0x0000000407167825 */ /* 0x000fc600078e0208 */
[----:B------:R1:W3:Y:S04]  /*0530*/  LDG.E R26, desc[UR4][R10.64] ;  /* 0x000000040a1a7981 */ /* 0x0002e8000c1e1900 */
[----:B------:R-:W4:Y:S04]  /*0540*/  LDG.E R15, desc[UR4][R14.64] ;  /* 0x000000040e0f7981 */ /* 0x000f28000c1e1900 */
[----:B------:R-:W5:Y:S01]  /*0550*/  LDG.E R24, desc[UR4][R22.64] ;  /* 0x0000000416187981 */ /* 0x000f62000c1e1900 */
[----:B------:R-:W-:-:S04]  /*0560*/  VIMNMX R25, PT, PT, R25, R6, PT ;  /* 0x0000000619197248 */ /* 0x000fc80003fe0100 */
[----:B------:R-:W-:Y:S02]  /*0570*/  IADD3 R25, PT, PT, R25, -0x1, RZ ;  /* 0xffffffff19197810 */ /* 0x000fe40007ffe0ff */
[----:B0-----:R-:W-:Y:S01]  /*0580*/  IADD3 R9, PT, PT, R21, 0x2, RZ ;  /* 0x0000000215097810 */ /* 0x001fe20007ffe0ff */
[----:B-1----:R-:W-:-:S04]  /*0590*/  IMAD.WIDE R10, R7, 0x4, R10 ;  /* 0x00000004070a7825 */ /* 0x002fc800078e020a */
[----:B--2---:R-:W-:-:S04]  /*05a0*/  FMUL R27, R12, UR6 ;  /* 0x000000060c1b7c20 */ /* 0x004fc80008400000 */
[----:B---3--:R-:W-:Y:S01]  /*05b0*/  FFMA R26, R26, UR7, R27 ;  /* 0x000000071a1a7c23 */ /* 0x008fe2000800001b */
[----:B------:R-:W-:-:S03]  /*05c0*/  IMAD R27, R7, R25, R0 ;  /* 0x00000019071b7224 */ /* 0x000fc600078e0200 */
        /* <DEDUP_REMOVED lines=9> */
[----:B------:R-:W3:Y:S04]  /*0660*/  LDG.E R10, desc[UR4][R10.64] ;  /* 0x000000040a0a7981 */ /* 0x000ee8000c1e1900 */
[----:B------:R-:W4:Y:S04]  /*0670*/  LDG.E R12, desc[UR4][R12.64] ;  /* 0x000000040c0c7981 */ /* 0x000f28000c1e1900 */
[----:B------:R-:W5:Y:S01]  /*0680*/  LDG.E R24, desc[UR4][R14.64] ;  /* 0x000000040e187981 */ /* 0x000f62000c1e1900 */
[----:B------:R-:W-:-:S04]  /*0690*/  IADD3 R18, PT, PT, R18, 0x4, RZ ;  /* 0x0000000412127810 */ /* 0x000fc80007ffe0ff */
[----:B------:R-:W-:Y:S02]  /*06a0*/  ISETP.NE.AND P1, PT, R18, RZ, PT ;  /* 0x000000ff1200720c */ /* 0x000fe40003f25270 */
[----:B------:R-:W-:Y:S02]  /*06b0*/  LEA R19, R7, R19, 0x2 ;  /* 0x0000001307137211 */ /* 0x000fe400078e10ff */
[----:B------:R-:W-:Y:S01]  /*06c0*/  IADD3 R21, PT, PT, R21, 0x4, RZ ;  /* 0x0000000415157810 */ /* 0x000fe20007ffe0ff */
[----:B--2---:R-:W-:-:S04]  /*06d0*/  FMUL R27, R8, UR6 ;  /* 0x00000006081b7c20 */ /* 0x004fc80008400000 */
[----:B---3--:R-:W-:-:S04]  /*06e0*/  FFMA R27, R10, UR7, R27 ;  /* 0x000000070a1b7c23 */ /* 0x008fc8000800001b */
[----:B----4-:R-:W-:-:S04]  /*06f0*/  FFMA R27, R12, UR8, R27 ;  /* 0x000000080c1b7c23 */ /* 0x010fc8000800001b */
[----:B-----5:R-:W-:-:S05]  /*0700*/  FADD R27, R27, R24 ;  /* 0x000000181b1b7221 */ /* 0x020fca0000000000 */
[----:B------:R0:W-:Y:S01]  /*0710*/  STG.E desc[UR4][R14.64], R27 ;  /* 0x0000001b0e007986 */ /* 0x0001e2000c101904 */
[----:B------:R-:W-:Y:S05]  /*0720*/  @P1 BRA `(.L_x_1) ;  /* 0xfffffff800b81947 */ /* 0x000fea000383ffff */
.L_x_0:
[----:B0-----:R-:W-:Y:S05]  /*0730*/  @!P0 EXIT ;  /* 0x000000000000894d */ /* 0x001fea0003800000 */
[----:B------:R-:W-:Y:S02]  /*0740*/  ISETP.NE.AND P0, PT, R20, 0x1, PT ;  /* 0x000000011400780c */ /* 0x000fe40003f05270 */
[----:B------:R-:W-:-:S04]  /*0750*/  LOP3.LUT R2, R6, 0x1, RZ, 0xc0, !PT ;  /* 0x0000000106027812 */ /* 0x000fc800078ec0ff */
[----:B------:R-:W-:-:S07]  /*0760*/  ISETP.NE.U32.AND P1, PT, R2, 0x1, PT ;  /* 0x000000010200780c */ /* 0x000fce0003f25070 */
[----:B------:R-:W-:Y:S06]  /*0770*/  @!P0 BRA `(.L_x_2) ;  /* 0x0000000000b48947 */ /* 0x000fec0003800000 */
[----:B------:R-:W0:Y:S01]  /*0780*/  LDC.64 R2, c[0x0][0x388] ;  /* 0x0000e200ff027b82 */ /* 0x000e220000000a00 */
[----:B------:R-:W-:Y:S01]  /*0790*/  VIMNMX R5, PT, PT, R17, 0x1, !PT ;  /* 0x0000000111057848 */ /* 0x000fe20007fe0100 */
[--C-:B------:R-:W-:Y:S01]  /*07a0*/  IMAD R15, R7, R17, R0.reuse ;  /* 0x00000011070f7224 */ /* 0x100fe200078e0200 */
[----:B------:R-:W-:Y:S01]  /*07b0*/  IADD3 R19, PT, PT, R17, 0x1, RZ ;  /* 0x0000000111137810 */ /* 0x000fe20007ffe0ff */
[----:B------:R-:W1:Y:S01]  /*07c0*/  LDCU UR6, c[0x0][0x3a4] ;  /* 0x00007480ff0677ac */ /* 0x000e620008000800 */
[----:B------:R-:W-:Y:S02]  /*07d0*/  VIMNMX.U32 R8, PT, PT, R5, R6, PT ;  /* 0x0000000605087248 */ /* 0x000fe40003fe0000 */
[----:B------:R-:W-:Y:S01]  /*07e0*/  VIMNMX R12, PT, PT, R16, R19, PT ;  /* 0x00000013100c7248 */ /* 0x000fe20003fe0100 */
[----:B------:R-:W2:Y:S01]  /*07f0*/  LDC.64 R4, c[0x0][0x380] ;  /* 0x0000e000ff047b82 */ /* 0x000ea20000000a00 */
[----:B------:R-:W-:Y:S01]  /*0800*/  IADD3 R8, PT, PT, R8, -0x1, RZ ;  /* 0xffffffff08087810 */ /* 0x000fe20007ffe0ff */
[----:B------:R-:W3:Y:S02]  /*0810*/  LDCU UR7, c[0x0][0x390] ;  /* 0x00007200ff0777ac */ /* 0x000ee40008000800 */
[----:B------:R-:W-:-:S02]  /*0820*/  IMAD R13, R7, R12, R0 ;  /* 0x0000000c070d7224 */ /* 0x000fc400078e0200 */
[----:B------:R-:W-:Y:S01]  /*0830*/  IMAD R11, R7, R8, R0 ;  /* 0x00000008070b7224 */ /* 0x000fe200078e0200 */
[----:B------:R-:W4:Y:S03]  /*0840*/  LDCU UR8, c[0x0][0x3a8] ;  /* 0x00007500ff0877ac */ /* 0x000f260008000800 */
[----:B0-----:R-:W-:-:S04]  /*0850*/  IMAD.WIDE R10, R11, 0x4, R2 ;  /* 0x000000040b0a7825 */ /* 0x001fc800078e0202 */
[--C-:B------:R-:W-:Y:S02]  /*0860*/  IMAD.WIDE R8, R15, 0x4, R2.reuse ;  /* 0x000000040f087825 */ /* 0x100fe400078e0202 */
[----:B------:R-:W1:Y:S02]  /*0870*/  LDG.E R10, desc[UR4][R10.64] ;  /* 0x000000040a0a7981 */ /* 0x000e64000c1e1900 */
[----:B------:R-:W-:Y:S02]  /*0880*/  IMAD.WIDE R12, R13, 0x4, R2 ;  /* 0x000000040d0c7825 */ /* 0x000fe400078e0202 */
[----:B------:R0:W3:Y:S02]  /*0890*/  LDG.E R14, desc[UR4][R8.64] ;  /* 0x00000004080e7981 */ /* 0x0000e4000c1e1900 */
[----:B--2---:R-:W-:Y:S02]  /*08a0*/  IMAD.WIDE R4, R15, 0x4, R4 ;  /* 0x000000040f047825 */ /* 0x004fe400078e0204 */
[----:B------:R2:W4:Y:S04]  /*08b0*/  LDG.E R13, desc[UR4][R12.64] ;  /* 0x000000040c0d7981 */ /* 0x000528000c1e1900 */
[----:B------:R-:W5:Y:S01]  /*08c0*/  LDG.E R21, desc[UR4][R4.64] ;  /* 0x0000000404157981 */ /* 0x000f62000c1e1900 */
[----:B------:R-:W-:Y:S01]  /*08d0*/  VIMNMX R19, PT, PT, R19, R6, PT ;  /* 0x0000000613137248 */ /* 0x000fe20003fe0100 */
[----:B0-----:R-:W-:Y:S01]  /*08e0*/  IMAD.WIDE R8, R7, 0x4, R8 ;  /* 0x0000000407087825 */ /* 0x001fe200078e0208 */
[----:B------:R-:W-:-:S02]  /*08f0*/  IADD3 R17, PT, PT, R17, 0x2, RZ ;  /* 0x0000000211117810 */ /* 0x000fc40007ffe0ff */
[----:B------:R-:W-:Y:S02]  /*0900*/  IADD3 R19, PT, PT, R19, -0x1, RZ ;  /* 0xffffffff13137810 */ /* 0x000fe40007ffe0ff */
[----:B--2---:R-:W-:-:S03]  /*0910*/  VIMNMX R12, PT, PT, R16, R17, PT ;  /* 0x00000011100c7248 */ /* 0x004fc60003fe0100 */
[----:B------:R-:W-:Y:S02]  /*0920*/  IMAD R11, R7, R19, R0 ;  /* 0x00000013070b7224 */ /* 0x000fe400078e0200 */
[----:B-1----:R-:W-:Y:S02]  /*0930*/  FMUL R15, R10, UR6 ;  /* 0x000000060a0f7c20 */ /* 0x002fe40008400000 */
[----:B------:R-:W-:-:S04]  /*0940*/  IMAD.WIDE R10, R11, 0x4, R2 ;  /* 0x000000040b0a7825 */ /* 0x000fc800078e0202 */
[----:B---3--:R-:W-:-:S04]  /*0950*/  FFMA R14, R14, UR7, R15 ;  /* 0x000000070e0e7c23 */ /* 0x008fc8000800000f */
[----:B----4-:R-:W-:Y:S01]  /*0960*/  FFMA R14, R13, UR8, R14 ;  /* 0x000000080d0e7c23 */ /* 0x010fe2000800000e */
[----:B------:R-:W-:-:S03]  /*0970*/  IMAD R13, R7, R12, R0 ;  /* 0x0000000c070d7224 */ /* 0x000fc600078e0200 */
[----:B-----5:R-:W-:Y:S01]  /*0980*/  FADD R21, R14, R21 ;  /* 0x000000150e157221 */ /* 0x020fe20000000000 */
[----:B------:R-:W-:-:S04]  /*0990*/  IMAD.WIDE R12, R13, 0x4, R2 ;  /* 0x000000040d0c7825 */ /* 0x000fc800078e0202 */
[----:B------:R0:W-:Y:S04]  /*09a0*/  STG.E desc[UR4][R4.64], R21 ;  /* 0x0000001504007986 */ /* 0x0001e8000c101904 */
[----:B------:R-:W2:Y:S01]  /*09b0*/  LDG.E R10, desc[UR4][R10.64] ;  /* 0x000000040a0a7981 */ /* 0x000ea2000c1e1900 */
[----:B------:R-:W-:-:S03]  /*09c0*/  IMAD.WIDE R2, R7, 0x4, R4 ;  /* 0x0000000407027825 */ /* 0x000fc600078e0204 */
[----:B------:R-:W3:Y:S04]  /*09d0*/  LDG.E R8, desc[UR4][R8.64] ;  /* 0x0000000408087981 */ /* 0x000ee8000c1e1900 */
[----:B------:R-:W4:Y:S04]  /*09e0*/  LDG.E R12, desc[UR4][R12.64] ;  /* 0x000000040c0c7981 */ /* 0x000f28000c1e1900 */
[----:B------:R-:W5:Y:S01]  /*09f0*/  LDG.E R14, desc[UR4][R2.64] ;  /* 0x00000004020e7981 */ /* 0x000f62000c1e1900 */
[----:B--2---:R-:W-:-:S04]  /*0a00*/  FMUL R15, R10, UR6 ;  /* 0x000000060a0f7c20 */ /* 0x004fc80008400000 */
[----:B---3--:R-:W-:-:S04]  /*0a10*/  FFMA R15, R8, UR7, R15 ;  /* 0x00000007080f7c23 */ /* 0x008fc8000800000f */
[----:B----4-:R-:W-:-:S04]  /*0a20*/  FFMA R15, R12, UR8, R15 ;  /* 0x000000080c0f7c23 */ /* 0x010fc8000800000f */
[----:B-----5:R-:W-:-:S05]  /*0a30*/  FADD R15, R15, R14 ;  /* 0x0000000e0f0f7221 */ /* 0x020fca0000000000 */
[----:B------:R0:W-:Y:S02]  /*0a40*/  STG.E desc[UR4][R2.64], R15 ;  /* 0x0000000f02007986 */ /* 0x0001e4000c101904 */
.L_x_2:
[----:B------:R-:W-:Y:S05]  /*0a50*/  @P1 EXIT ;  /* 0x000000000000194d */ /* 0x000fea0003800000 */
[----:B0-----:R-:W0:Y:S01]  /*0a60*/  LDC.64 R4, c[0x0][0x388] ;  /* 0x0000e200ff047b82 */ /* 0x001e220000000a00 */
[C---:B------:R-:W-:Y:S01]  /*0a70*/  VIMNMX R3, PT, PT, R17.reuse, 0x1, !PT ;  /* 0x0000000111037848 */ /* 0x040fe20007fe0100 */
[----:B------:R-:W1:Y:S01]  /*0a80*/  LDCU UR6, c[0x0][0x3a4] ;  /* 0x00007480ff0677ac */ /* 0x000e620008000800 */
[----:B------:R-:W-:Y:S01]  /*0a90*/  VIADDMNMX R16, R17, 0x1, R16, PT ;  /* 0x0000000111107846 */ /* 0x000fe20003800110 */
[--C-:B------:R-:W-:Y:S01]  /*0aa0*/  IMAD R17, R7, R17, R0.reuse ;  /* 0x0000001107117224 */ /* 0x100fe200078e0200 */
[----:B------:R-:W-:Y:S01]  /*0ab0*/  VIMNMX.U32 R6, PT, PT, R3, R6, PT ;  /* 0x0000000603067248 */ /* 0x000fe20003fe0000 */
[----:B------:R-:W2:Y:S02]  /*0ac0*/  LDCU UR7, c[0x0][0x390] ;  /* 0x00007200ff0777ac */ /* 0x000ea40008000800 */
[----:B------:R-:W3:Y:S01]  /*0ad0*/  LDC.64 R2, c[0x0][0x380] ;  /* 0x0000e000ff027b82 */ /* 0x000ee20000000a00 */
[----:B------:R-:W-:Y:S01]  /*0ae0*/  IADD3 R6, PT, PT, R6, -0x1, RZ ;  /* 0xffffffff06067810 */ /* 0x000fe20007ffe0ff */
[C-C-:B------:R-:W-:Y:S01]  /*0af0*/  IMAD R11, R7.reuse, R16, R0.reuse ;  /* 0x00000010070b7224 */ /* 0x140fe200078e0200 */
[----:B------:R-:W4:Y:S03]  /*0b00*/  LDCU UR8, c[0x0][0x3a8] ;  /* 0x00007500ff0877ac */ /* 0x000f260008000800 */
[----:B------:R-:W-:-:S04]  /*0b10*/  IMAD R9, R7, R6, R0 ;  /* 0x0000000607097224 */ /* 0x000fc800078e0200 */
[----:B0-----:R-:W-:-:S04]  /*0b20*/  IMAD.WIDE R8, R9, 0x4, R4 ;  /* 0x0000000409087825 */ /* 0x001fc800078e0204 */
[--C-:B------:R-:W-:Y:S02]  /*0b30*/  IMAD.WIDE R6, R17, 0x4, R4.reuse ;  /* 0x0000000411067825 */ /* 0x100fe400078e0204 */
[----:B------:R-:W1:Y:S02]  /*0b40*/  LDG.E R8, desc[UR4][R8.64] ;  /* 0x0000000408087981 */ /* 0x000e64000c1e1900 */
[----:B------:R-:W-:Y:S02]  /*0b50*/  IMAD.WIDE R4, R11, 0x4, R4 ;  /* 0x000000040b047825 */ /* 0x000fe400078e0204 */
[----:B------:R-:W2:Y:S02]  /*0b60*/  LDG.E R6, desc[UR4][R6.64] ;  /* 0x0000000406067981 */ /* 0x000ea4000c1e1900 */
[----:B---3--:R-:W-:Y:S02]  /*0b70*/  IMAD.WIDE R2, R17, 0x4, R2 ;  /* 0x0000000411027825 */ /* 0x008fe400078e0202 */
[----:B------:R-:W4:Y:S04]  /*0b80*/  LDG.E R4, desc[UR4][R4.64] ;  /* 0x0000000404047981 */ /* 0x000f28000c1e1900 */
[----:B------:R-:W3:Y:S01]  /*0b90*/  LDG.E R0, desc[UR4][R2.64] ;  /* 0x0000000402007981 */ /* 0x000ee2000c1e1900 */
[----:B-1----:R-:W-:-:S04]  /*0ba0*/  FMUL R11, R8, UR6 ;  /* 0x00000006080b7c20 */ /* 0x002fc80008400000 */
[----:B--2---:R-:W-:-:S04]  /*0bb0*/  FFMA R11, R6, UR7, R11 ;  /* 0x00000007060b7c23 */ /* 0x004fc8000800000b */
[----:B----4-:R-:W-:-:S04]  /*0bc0*/  FFMA R11, R4, UR8, R11 ;  /* 0x00000008040b7c23 */ /* 0x010fc8000800000b */
[----:B---3--:R-:W-:-:S05]  /*0bd0*/  FADD R11, R11, R0 ;  /* 0x000000000b0b7221 */ /* 0x008fca0000000000 */
[----:B------:R-:W-:Y:S01]  /*0be0*/  STG.E desc[UR4][R2.64], R11 ;  /* 0x0000000b02007986 */ /* 0x000fe2000c101904 */
[----:B------:R-:W-:Y:S05]  /*0bf0*/  EXIT ;  /* 0x000000000000794d */ /* 0x000fea0003800000 */
.L_x_3:
[----:B------:R-:W-:-:S00]  /*0c00*/  BRA `(.L_x_3) ;  /* 0xfffffffc00fc7947 */ /* 0x000fc0000383ffff */
[----:B------:R-:W-:-:S00]  /*0c10*/  NOP ;  /* 0x0000000000007918 */ /* 0x000fc00000000000 */
        /* <DEDUP_REMOVED lines=14> */
.L_x_4:


//--------------------- .nv.shared.reserved.0     --------------------------
	.section	.nv.shared.reserved.0,"aw",@nobits
	.weak		__nv_reservedSMEM_offset_0_alias
	.size		__nv_reservedSMEM_offset_0_alias, 0, 64
	.other		__nv_reservedSMEM_offset_0_alias,@"STO_CUDA_RESERVED_SHARED STV_DEFAULT"
__nv_reservedSMEM_offset_0_alias:
	.zero		0
	.zero		64


//--------------------- .nv.constant0.stencil3    --------------------------
	.section	.nv.constant0.stencil3,"a",@progbits
	.sectionflags	@""
	.align	4
.nv.constant0.stencil3:
	.zero		964


//--------------------- SYMBOLS --------------------------

	.type		.nv.reservedSmem.offset0,@object
	.size		.nv.reservedSmem.offset0,0x4
